	.headerflags	@"EF_CUDA_TEXMODE_UNIFIED EF_CUDA_64BIT_ADDRESS EF_CUDA_ACCELERATORS EF_CUDA_SM90 EF_CUDA_VIRTUAL_SM(EF_CUDA_SM90)"
	.elftype	@"ET_EXEC"


//--------------------- .nv.info                  --------------------------
	.section	.nv.info,"",@"SHT_CUDA_INFO"
	.align	4


	//----- nvinfo : EIATTR_REGCOUNT
	.align		4
        /*0000*/ 	.byte	0x04, 0x2f
        /*0002*/ 	.short	(.L_1 - .L_0)
	.align		4
.L_0:
        /*0004*/ 	.word	index@(triton_poi_fused_clone_0)
        /*0008*/ 	.word	0x00000014


	//----- nvinfo : EIATTR_MIN_STACK_SIZE
	.align		4
.L_1:
        /*000c*/ 	.byte	0x04, 0x12
        /*000e*/ 	.short	(.L_3 - .L_2)
	.align		4
.L_2:
        /*0010*/ 	.word	index@(triton_poi_fused_clone_0)
        /*0014*/ 	.word	0x00000000


	//----- nvinfo : EIATTR_FRAME_SIZE
	.align		4
.L_3:
        /*0018*/ 	.byte	0x04, 0x11
        /*001a*/ 	.short	(.L_5 - .L_4)
	.align		4
.L_4:
        /*001c*/ 	.word	index@(triton_poi_fused_clone_0)
        /*0020*/ 	.word	0x00000000


	//----- nvinfo : EIATTR_MIN_STACK_SIZE
	.align		4
.L_5:
        /*0024*/ 	.byte	0x04, 0x12
        /*0026*/ 	.short	(.L_7 - .L_6)
	.align		4
.L_6:
        /*0028*/ 	.word	index@(triton_poi_fused_clone_0)
        /*002c*/ 	.word	0x00000000
.L_7:


//--------------------- .nv.info.triton_poi_fused_clone_0 --------------------------
	.section	.nv.info.triton_poi_fused_clone_0,"",@"SHT_CUDA_INFO"
	.sectionflags	@""
	.align	4


	//----- nvinfo : EIATTR_CUDA_API_VERSION
	.align		4
        /*0000*/ 	.byte	0x04, 0x37
        /*0002*/ 	.short	(.L_9 - .L_8)
.L_8:
        /*0004*/ 	.word	0x0000007c


	//----- nvinfo : EIATTR_KPARAM_INFO
	.align		4
.L_9:
        /*0008*/ 	.byte	0x04, 0x17
        /*000a*/ 	.short	(.L_11 - .L_10)
.L_10:
        /*000c*/ 	.word	0x00000000
        /*0010*/ 	.short	0x0003
        /*0012*/ 	.short	0x0018
        /*0014*/ 	.byte	0x00, 0xf0, 0x11, 0x00


	//----- nvinfo : EIATTR_KPARAM_INFO
	.align		4
.L_11:
        /*0018*/ 	.byte	0x04, 0x17
        /*001a*/ 	.short	(.L_13 - .L_12)
.L_12:
        /*001c*/ 	.word	0x00000000
        /*0020*/ 	.short	0x0002
        /*0022*/ 	.short	0x0010
        /*0024*/ 	.byte	0x00, 0xf4, 0x21, 0x00


	//----- nvinfo : EIATTR_KPARAM_INFO
	.align		4
.L_13:
        /*0028*/ 	.byte	0x04, 0x17
        /*002a*/ 	.short	(.L_15 - .L_14)
.L_14:
        /*002c*/ 	.word	0x00000000
        /*0030*/ 	.short	0x0001
        /*0032*/ 	.short	0x0008
        /*0034*/ 	.byte	0x00, 0xf4, 0x21, 0x00


	//----- nvinfo : EIATTR_KPARAM_INFO
	.align		4
.L_15:
        /*0038*/ 	.byte	0x04, 0x17
        /*003a*/ 	.short	(.L_17 - .L_16)
.L_16:
        /*003c*/ 	.word	0x00000000
        /*0040*/ 	.short	0x0000
        /*0042*/ 	.short	0x0000
        /*0044*/ 	.byte	0x00, 0xf4, 0x21, 0x00


	//----- nvinfo : EIATTR_SPARSE_MMA_MASK
	.align		4
.L_17:
        /*0048*/ 	.byte	0x03, 0x50
        /*004a*/ 	.short	0x0000


	//----- nvinfo : EIATTR_MAXREG_COUNT
	.align		4
        /*004c*/ 	.byte	0x03, 0x1b
        /*004e*/ 	.short	0x00ff


	//----- nvinfo : EIATTR_EXIT_INSTR_OFFSETS
	.align		4
        /*0050*/ 	.byte	0x04, 0x1c
        /*0052*/ 	.short	(.L_19 - .L_18)


	//   ....[0]....
.L_18:
        /*0054*/ 	.word	0x000008a0


	//   ....[1]....
        /*0058*/ 	.word	0x000008c0


	//----- nvinfo : EIATTR_REQNTID
	.align		4
.L_19:
        /*005c*/ 	.byte	0x04, 0x10
        /*005e*/ 	.short	(.L_21 - .L_20)
.L_20:
        /*0060*/ 	.word	0x00000080
        /*0064*/ 	.word	0x00000001
        /*0068*/ 	.word	0x00000001


	//----- nvinfo : EIATTR_CBANK_PARAM_SIZE
	.align		4
.L_21:
        /*006c*/ 	.byte	0x03, 0x19
        /*006e*/ 	.short	0x001c


	//----- nvinfo : EIATTR_PARAM_CBANK
	.align		4
        /*0070*/ 	.byte	0x04, 0x0a
        /*0072*/ 	.short	(.L_23 - .L_22)
	.align		4
.L_22:
        /*0074*/ 	.word	index@(.nv.constant0.triton_poi_fused_clone_0)
        /*0078*/ 	.short	0x0210
        /*007a*/ 	.short	0x001c


	//----- nvinfo : EIATTR_SW_WAR
	.align		4
.L_23:
        /*007c*/ 	.byte	0x04, 0x36
        /*007e*/ 	.short	(.L_25 - .L_24)
.L_24:
        /*0080*/ 	.word	0x00000008
.L_25:


//--------------------- .nv.callgraph             --------------------------
	.section	.nv.callgraph,"",@"SHT_CUDA_CALLGRAPH"
	.align	4
	.sectionentsize	8
	.align		4
        /*0000*/ 	.word	0x00000000
	.align		4
        /*0004*/ 	.word	0xffffffff
	.align		4
        /*0008*/ 	.word	0x00000000
	.align		4
        /*000c*/ 	.word	0xfffffffe
	.align		4
        /*0010*/ 	.word	0x00000000
	.align		4
        /*0014*/ 	.word	0xfffffffd
	.align		4
        /*0018*/ 	.word	0x00000000
	.align		4
        /*001c*/ 	.word	0xfffffffc


//--------------------- .text.triton_poi_fused_clone_0 --------------------------
	.section	.text.triton_poi_fused_clone_0,"ax",@progbits
	.align	128
        .global         triton_poi_fused_clone_0
        .type           triton_poi_fused_clone_0,@function
        .size           triton_poi_fused_clone_0,(.L_x_1 - triton_poi_fused_clone_0)
        .other          triton_poi_fused_clone_0,@"STO_CUDA_ENTRY STV_DEFAULT"
triton_poi_fused_clone_0:
.text.triton_poi_fused_clone_0:
[----:B------:R-:W0:Y:S02]  /*0000*/  LDC R1, c[0x0][0x28] ;  /* 0x00000a00ff017b82 */ /* 0x000e240000000800 */
[----:B------:R-:W1:Y:S01]  /*0010*/  S2R R0, SR_TID.X ;  /* 0x0000000000007919 */ /* 0x000e620000002100 */
[----:B------:R-:W-:Y:S01]  /*0020*/  ULDC.64 UR4, c[0x0][0x208] ;  /* 0x0000820000047ab9 */ /* 0x000fe20000000a00 */
[----:B------:R-:W2:Y:S01]  /*0030*/  S2R R3, SR_CTAID.X ;  /* 0x0000000000037919 */ /* 0x000ea20000002500 */
[----:B-1----:R-:W-:Y:S01]  /*0040*/  IMAD.SHL.U32 R0, R0, 0x2, RZ ;  /* 0x0000000200007824 */ /* 0x002fe200078e00ff */
[----:B--2---:R-:W-:-:S04]  /*0050*/  SHF.R.S32.HI R5, RZ, 0x17, R3 ;  /* 0x00000017ff057819 */ /* 0x004fc80000011403 */
[----:B------:R-:W-:Y:S02]  /*0060*/  LOP3.LUT R0, R0, 0xfe, RZ, 0xc0, !PT ;  /* 0x000000fe00007812 */ /* 0x000fe400078ec0ff */
[----:B------:R-:W-:-:S03]  /*0070*/  SGXT R5, R5, 0x1 ;  /* 0x000000010505781a */ /* 0x000fc60000000200 */
[----:B------:R-:W-:-:S04]  /*0080*/  IMAD R0, R3, 0x100, R0 ;  /* 0x0000010003007824 */ /* 0x000fc800078e0200 */
[C---:B------:R-:W-:Y:S01]  /*0090*/  VIADD R6, R0.reuse, 0x1 ;  /* 0x0000000100067836 */ /* 0x040fe20000000000 */
[----:B------:R-:W-:Y:S02]  /*00a0*/  SHF.R.S32.HI R3, RZ, 0x1f, R0 ;  /* 0x0000001fff037819 */ /* 0x000fe40000011400 */
[----:B------:R-:W-:Y:S02]  /*00b0*/  ISETP.GE.AND P2, PT, R0, 0x200, PT ;  /* 0x000002000000780c */ /* 0x000fe40003f46270 */
[----:B------:R-:W-:Y:S02]  /*00c0*/  LEA.HI R2, R3, R0, RZ, 0x7 ;  /* 0x0000000003027211 */ /* 0x000fe400078f38ff */
[----:B------:R-:W-:Y:S02]  /*00d0*/  LEA.HI R5, R5, R6, RZ, 0x7 ;  /* 0x0000000605057211 */ /* 0x000fe400078f38ff */
[----:B------:R-:W-:Y:S02]  /*00e0*/  LOP3.LUT R3, R2, 0xffffff80, RZ, 0xc0, !PT ;  /* 0xffffff8002037812 */ /* 0x000fe400078ec0ff */
[----:B------:R-:W-:-:S02]  /*00f0*/  LOP3.LUT R5, R5, 0xffffff80, RZ, 0xc0, !PT ;  /* 0xffffff8005057812 */ /* 0x000fc400078ec0ff */
[----:B------:R-:W-:Y:S01]  /*0100*/  SHF.R.S32.HI R2, RZ, 0x7, R2 ;  /* 0x00000007ff027819 */ /* 0x000fe20000011402 */
[----:B------:R-:W-:Y:S02]  /*0110*/  IMAD.IADD R3, R0, 0x1, -R3 ;  /* 0x0000000100037824 */ /* 0x000fe400078e0a03 */
[----:B------:R-:W-:Y:S02]  /*0120*/  IMAD.IADD R6, R6, 0x1, -R5 ;  /* 0x0000000106067824 */ /* 0x000fe400078e0a05 */
[C---:B------:R-:W-:Y:S01]  /*0130*/  VIADD R5, R3.reuse, 0xffffffc0 ;  /* 0xffffffc003057836 */ /* 0x040fe20000000000 */
[----:B------:R-:W-:Y:S01]  /*0140*/  PRMT R7, R3, 0x8880, RZ ;  /* 0x0000888003077816 */ /* 0x000fe200000000ff */
[C---:B------:R-:W-:Y:S01]  /*0150*/  VIADD R4, R6.reuse, 0xffffffc0 ;  /* 0xffffffc006047836 */ /* 0x040fe20000000000 */
[----:B------:R-:W-:Y:S02]  /*0160*/  PRMT R8, R6, 0x8880, RZ ;  /* 0x0000888006087816 */ /* 0x000fe400000000ff */
[----:B------:R-:W-:-:S02]  /*0170*/  PRMT R7, R7, 0x7710, RZ ;  /* 0x0000771007077816 */ /* 0x000fc400000000ff */
[----:B------:R-:W-:Y:S02]  /*0180*/  PRMT R8, R8, 0x7710, RZ ;  /* 0x0000771008087816 */ /* 0x000fe400000000ff */
[----:B------:R-:W-:Y:S02]  /*0190*/  SHF.R.U32.HI R7, RZ, 0xb, R7 ;  /* 0x0000000bff077819 */ /* 0x000fe40000011607 */
[----:B------:R-:W-:Y:S02]  /*01a0*/  PRMT R11, R4, 0x9910, RZ ;  /* 0x00009910040b7816 */ /* 0x000fe400000000ff */
[----:B------:R-:W-:Y:S02]  /*01b0*/  SHF.R.U32.HI R9, RZ, 0xb, R8 ;  /* 0x0000000bff097819 */ /* 0x000fe40000011608 */
[----:B------:R-:W-:Y:S02]  /*01c0*/  PRMT R10, R5, 0x9910, RZ ;  /* 0x00009910050a7816 */ /* 0x000fe400000000ff */
[----:B------:R-:W-:-:S02]  /*01d0*/  LOP3.LUT R8, R7, 0xf, RZ, 0xc0, !PT ;  /* 0x0000000f07087812 */ /* 0x000fc400078ec0ff */
[----:B------:R-:W-:Y:S02]  /*01e0*/  SHF.R.S32.HI R11, RZ, 0xf, R11 ;  /* 0x0000000fff0b7819 */ /* 0x000fe4000001140b */
[----:B------:R-:W-:Y:S01]  /*01f0*/  LOP3.LUT R9, R9, 0xf, RZ, 0xc0, !PT ;  /* 0x0000000f09097812 */ /* 0x000fe200078ec0ff */
[----:B------:R-:W-:Y:S01]  /*0200*/  IMAD.IADD R8, R3, 0x1, R8 ;  /* 0x0000000103087824 */ /* 0x000fe200078e0208 */
[----:B------:R-:W-:Y:S02]  /*0210*/  SHF.R.S32.HI R10, RZ, 0xf, R10 ;  /* 0x0000000fff0a7819 */ /* 0x000fe4000001140a */
[----:B------:R-:W-:Y:S01]  /*0220*/  LOP3.LUT R11, R11, 0xffff, RZ, 0xc0, !PT ;  /* 0x0000ffff0b0b7812 */ /* 0x000fe200078ec0ff */
[----:B------:R-:W-:Y:S01]  /*0230*/  IMAD.IADD R9, R6, 0x1, R9 ;  /* 0x0000000106097824 */ /* 0x000fe200078e0209 */
[----:B------:R-:W-:Y:S02]  /*0240*/  LOP3.LUT R10, R10, 0xffff, RZ, 0xc0, !PT ;  /* 0x0000ffff0a0a7812 */ /* 0x000fe400078ec0ff */
[----:B------:R-:W-:-:S02]  /*0250*/  LOP3.LUT R7, R8, 0xf0, RZ, 0xc0, !PT ;  /* 0x000000f008077812 */ /* 0x000fc400078ec0ff */
[----:B------:R-:W-:Y:S02]  /*0260*/  LEA.HI R12, R11, R4, RZ, 0x14 ;  /* 0x000000040b0c7211 */ /* 0x000fe400078fa0ff */
[----:B------:R-:W-:Y:S01]  /*0270*/  LEA.HI R11, R10, R5, RZ, 0x14 ;  /* 0x000000050a0b7211 */ /* 0x000fe200078fa0ff */
[----:B------:R-:W-:Y:S01]  /*0280*/  IMAD.MOV R7, RZ, RZ, -R7 ;  /* 0x000000ffff077224 */ /* 0x000fe200078e0a07 */
[----:B------:R-:W-:Y:S02]  /*0290*/  LOP3.LUT R10, R9, 0xf0, RZ, 0xc0, !PT ;  /* 0x000000f0090a7812 */ /* 0x000fe400078ec0ff */
[----:B------:R-:W-:Y:S02]  /*02a0*/  LOP3.LUT R14, R12, 0xfff0, RZ, 0xc0, !PT ;  /* 0x0000fff00c0e7812 */ /* 0x000fe400078ec0ff */
[----:B------:R-:W-:Y:S01]  /*02b0*/  LOP3.LUT R13, R11, 0xfff0, RZ, 0xc0, !PT ;  /* 0x0000fff00b0d7812 */ /* 0x000fe200078ec0ff */
[----:B------:R-:W-:Y:S01]  /*02c0*/  IMAD.MOV R15, RZ, RZ, -R10 ;  /* 0x000000ffff0f7224 */ /* 0x000fe200078e0a0a */
[----:B------:R-:W-:Y:S01]  /*02d0*/  PRMT R10, R7, 0x7710, RZ ;  /* 0x00007710070a7816 */ /* 0x000fe200000000ff */
[----:B------:R-:W-:Y:S01]  /*02e0*/  IMAD.MOV R16, RZ, RZ, -R14 ;  /* 0x000000ffff107224 */ /* 0x000fe200078e0a0e */
[----:B------:R-:W-:Y:S01]  /*02f0*/  ISETP.GE.AND P3, PT, R3, 0x40, PT ;  /* 0x000000400300780c */ /* 0x000fe20003f66270 */
[----:B------:R-:W-:Y:S01]  /*0300*/  IMAD.MOV R14, RZ, RZ, -R13 ;  /* 0x000000ffff0e7224 */ /* 0x000fe200078e0a0d */
[----:B------:R-:W-:-:S02]  /*0310*/  PRMT R7, R15, 0x7710, RZ ;  /* 0x000077100f077816 */ /* 0x000fc400000000ff */
[C---:B------:R-:W-:Y:S01]  /*0320*/  ISETP.GT.AND P1, PT, R3.reuse, 0x3f, !P2 ;  /* 0x0000003f0300780c */ /* 0x040fe20005724270 */
[----:B------:R-:W-:Y:S01]  /*0330*/  IMAD.IADD R3, R3, 0x1, R10 ;  /* 0x0000000103037824 */ /* 0x000fe200078e020a */
[----:B------:R-:W-:Y:S01]  /*0340*/  PRMT R10, R8, 0x8880, RZ ;  /* 0x00008880080a7816 */ /* 0x000fe200000000ff */
[----:B------:R-:W-:Y:S01]  /*0350*/  IMAD.IADD R6, R6, 0x1, R7 ;  /* 0x0000000106067824 */ /* 0x000fe200078e0207 */
[----:B------:R-:W-:Y:S02]  /*0360*/  LOP3.LUT R8, R12, 0xffff, RZ, 0xc0, !PT ;  /* 0x0000ffff0c087812 */ /* 0x000fe400078ec0ff */
[----:B------:R-:W-:Y:S02]  /*0370*/  PRMT R14, R14, 0x7710, RZ ;  /* 0x000077100e0e7816 */ /* 0x000fe400000000ff */
[----:B------:R-:W-:Y:S02]  /*0380*/  LOP3.LUT R7, R11, 0xffff, RZ, 0xc0, !PT ;  /* 0x0000ffff0b077812 */ /* 0x000fe400078ec0ff */
[----:B------:R-:W-:Y:S01]  /*0390*/  PRMT R13, R16, 0x7710, RZ ;  /* 0x00007710100d7816 */ /* 0x000fe200000000ff */
[----:B------:R-:W-:Y:S01]  /*03a0*/  IMAD.IADD R5, R5, 0x1, R14 ;  /* 0x0000000105057824 */ /* 0x000fe200078e020e */
[----:B------:R-:W-:-:S02]  /*03b0*/  PRMT R9, R9, 0x8880, RZ ;  /* 0x0000888009097816 */ /* 0x000fc400000000ff */
[----:B------:R-:W-:Y:S01]  /*03c0*/  SHF.R.U32.HI R8, RZ, 0x4, R8 ;  /* 0x00000004ff087819 */ /* 0x000fe20000011608 */
[----:B------:R-:W-:Y:S01]  /*03d0*/  IMAD.IADD R4, R4, 0x1, R13 ;  /* 0x0000000104047824 */ /* 0x000fe200078e020d */
[----:B------:R-:W-:Y:S02]  /*03e0*/  SHF.R.U32.HI R7, RZ, 0x4, R7 ;  /* 0x00000004ff077819 */ /* 0x000fe40000011607 */
[----:B------:R-:W-:Y:S02]  /*03f0*/  SHF.R.S32.HI R10, RZ, 0x4, R10 ;  /* 0x00000004ff0a7819 */ /* 0x000fe4000001140a */
[----:B------:R-:W-:Y:S02]  /*0400*/  SHF.R.S32.HI R9, RZ, 0x4, R9 ;  /* 0x00000004ff097819 */ /* 0x000fe40000011409 */
[----:B------:R-:W-:Y:S02]  /*0410*/  PRMT R14, R8, 0x8880, RZ ;  /* 0x00008880080e7816 */ /* 0x000fe400000000ff */
[----:B------:R-:W-:-:S02]  /*0420*/  PRMT R13, R7, 0x8880, RZ ;  /* 0x00008880070d7816 */ /* 0x000fc400000000ff */
[----:B------:R-:W-:Y:S02]  /*0430*/  LOP3.LUT R11, R10, 0xffff, RZ, 0xc0, !PT ;  /* 0x0000ffff0a0b7812 */ /* 0x000fe400078ec0ff */
[----:B------:R-:W-:Y:S02]  /*0440*/  LOP3.LUT R12, R9, 0xffff, RZ, 0xc0, !PT ;  /* 0x0000ffff090c7812 */ /* 0x000fe400078ec0ff */
[----:B------:R-:W-:Y:S02]  /*0450*/  PRMT R14, R14, 0x7710, RZ ;  /* 0x000077100e0e7816 */ /* 0x000fe400000000ff */
[----:B------:R-:W-:Y:S02]  /*0460*/  PRMT R13, R13, 0x7710, RZ ;  /* 0x000077100d0d7816 */ /* 0x000fe400000000ff */
[----:B------:R-:W-:Y:S02]  /*0470*/  SHF.R.U32.HI R11, RZ, 0x6, R11 ;  /* 0x00000006ff0b7819 */ /* 0x000fe4000001160b */
[----:B------:R-:W-:-:S02]  /*0480*/  SHF.R.U32.HI R12, RZ, 0x6, R12 ;  /* 0x00000006ff0c7819 */ /* 0x000fc4000001160c */
[----:B------:R-:W-:Y:S02]  /*0490*/  SHF.R.U32.HI R14, RZ, 0xd, R14 ;  /* 0x0000000dff0e7819 */ /* 0x000fe4000001160e */
[----:B------:R-:W-:Y:S02]  /*04a0*/  SHF.R.U32.HI R13, RZ, 0xd, R13 ;  /* 0x0000000dff0d7819 */ /* 0x000fe4000001160d */
[----:B------:R-:W-:Y:S02]  /*04b0*/  LOP3.LUT R11, R11, 0x3, RZ, 0xc0, !PT ;  /* 0x000000030b0b7812 */ /* 0x000fe400078ec0ff */
[----:B------:R-:W-:Y:S02]  /*04c0*/  LOP3.LUT R12, R12, 0x3, RZ, 0xc0, !PT ;  /* 0x000000030c0c7812 */ /* 0x000fe400078ec0ff */
[----:B------:R-:W-:Y:S01]  /*04d0*/  LOP3.LUT R15, R14, 0x3, RZ, 0xc0, !PT ;  /* 0x000000030e0f7812 */ /* 0x000fe200078ec0ff */
[----:B------:R-:W-:Y:S01]  /*04e0*/  IMAD.IADD R11, R10, 0x1, R11 ;  /* 0x000000010a0b7824 */ /* 0x000fe200078e020b */
[----:B------:R-:W-:Y:S01]  /*04f0*/  LOP3.LUT R14, R13, 0x3, RZ, 0xc0, !PT ;  /* 0x000000030d0e7812 */ /* 0x000fe200078ec0ff */
[----:B------:R-:W-:Y:S01]  /*0500*/  IMAD.IADD R12, R9, 0x1, R12 ;  /* 0x00000001090c7824 */ /* 0x000fe200078e020c */
[----:B------:R-:W-:Y:S01]  /*0510*/  LOP3.LUT R3, R3, 0xffff, RZ, 0xc0, !PT ;  /* 0x0000ffff03037812 */ /* 0x000fe200078ec0ff */
[----:B------:R-:W-:Y:S01]  /*0520*/  IMAD.IADD R15, R8, 0x1, R15 ;  /* 0x00000001080f7824 */ /* 0x000fe200078e020f */
[----:B------:R-:W-:Y:S01]  /*0530*/  LOP3.LUT R11, R11, 0xfffc, RZ, 0xc0, !PT ;  /* 0x0000fffc0b0b7812 */ /* 0x000fe200078ec0ff */
[----:B------:R-:W-:Y:S01]  /*0540*/  IMAD.IADD R14, R7, 0x1, R14 ;  /* 0x00000001070e7824 */ /* 0x000fe200078e020e */
[----:B------:R-:W-:-:S02]  /*0550*/  LOP3.LUT R12, R12, 0xfffc, RZ, 0xc0, !PT ;  /* 0x0000fffc0c0c7812 */ /* 0x000fc400078ec0ff */
[----:B------:R-:W-:Y:S01]  /*0560*/  LOP3.LUT R15, R15, 0xfc, RZ, 0xc0, !PT ;  /* 0x000000fc0f0f7812 */ /* 0x000fe200078ec0ff */
[----:B------:R-:W-:Y:S01]  /*0570*/  IMAD.MOV R11, RZ, RZ, -R11 ;  /* 0x000000ffff0b7224 */ /* 0x000fe200078e0a0b */
[----:B------:R-:W-:Y:S01]  /*0580*/  LOP3.LUT R14, R14, 0xfc, RZ, 0xc0, !PT ;  /* 0x000000fc0e0e7812 */ /* 0x000fe200078ec0ff */
[----:B------:R-:W-:Y:S01]  /*0590*/  IMAD.MOV R12, RZ, RZ, -R12 ;  /* 0x000000ffff0c7224 */ /* 0x000fe200078e0a0c */
[----:B------:R-:W-:Y:S01]  /*05a0*/  PRMT R3, R3, 0x8880, RZ ;  /* 0x0000888003037816 */ /* 0x000fe200000000ff */
[----:B------:R-:W-:Y:S01]  /*05b0*/  IMAD.MOV R15, RZ, RZ, -R15 ;  /* 0x000000ffff0f7224 */ /* 0x000fe200078e0a0f */
[----:B------:R-:W-:Y:S01]  /*05c0*/  PRMT R11, R11, 0x7710, RZ ;  /* 0x000077100b0b7816 */ /* 0x000fe200000000ff */
[----:B------:R-:W-:Y:S01]  /*05d0*/  IMAD.MOV R14, RZ, RZ, -R14 ;  /* 0x000000ffff0e7224 */ /* 0x000fe200078e0a0e */
[----:B------:R-:W-:Y:S01]  /*05e0*/  PRMT R12, R12, 0x7710, RZ ;  /* 0x000077100c0c7816 */ /* 0x000fe200000000ff */
[----:B------:R-:W-:Y:S01]  /*05f0*/  IMAD R3, R2, 0x10, R3 ;  /* 0x0000001002037824 */ /* 0x000fe200078e0203 */
[----:B------:R-:W-:Y:S01]  /*0600*/  PRMT R15, R15, 0x7710, RZ ;  /* 0x000077100f0f7816 */ /* 0x000fe200000000ff */
[----:B------:R-:W-:Y:S01]  /*0610*/  IMAD.IADD R10, R10, 0x1, R11 ;  /* 0x000000010a0a7824 */ /* 0x000fe200078e020b */
[----:B------:R-:W-:Y:S01]  /*0620*/  PRMT R14, R14, 0x7710, RZ ;  /* 0x000077100e0e7816 */ /* 0x000fe200000000ff */
[----:B------:R-:W-:Y:S01]  /*0630*/  IMAD.IADD R13, R9, 0x1, R12 ;  /* 0x00000001090d7824 */ /* 0x000fe200078e020c */
[----:B------:R-:W-:Y:S01]  /*0640*/  PRMT R4, R4, 0x9910, RZ ;  /* 0x0000991004047816 */ /* 0x000fe200000000ff */
[----:B------:R-:W-:Y:S01]  /*0650*/  IMAD.IADD R11, R8, 0x1, R15 ;  /* 0x00000001080b7824 */ /* 0x000fe200078e020f */
[----:B------:R-:W-:Y:S01]  /*0660*/  PRMT R5, R5, 0x9910, RZ ;  /* 0x0000991005057816 */ /* 0x000fe200000000ff */
[----:B------:R-:W1:Y:S01]  /*0670*/  LDC.64 R8, c[0x0][0x210] ;  /* 0x00008400ff087b82 */ /* 0x000e620000000a00 */
[----:B------:R-:W-:Y:S01]  /*0680*/  IMAD.IADD R12, R7, 0x1, R14 ;  /* 0x00000001070c7824 */ /* 0x000fe200078e020e */
[----:B------:R-:W-:-:S02]  /*0690*/  LOP3.LUT R14, R6, 0xffff, RZ, 0xc0, !PT ;  /* 0x0000ffff060e7812 */ /* 0x000fc400078ec0ff */
[----:B------:R-:W-:Y:S01]  /*06a0*/  PRMT R11, R11, 0x8880, RZ ;  /* 0x000088800b0b7816 */ /* 0x000fe200000000ff */
[----:B------:R-:W-:Y:S01]  /*06b0*/  IMAD R5, R2, 0x10, R5 ;  /* 0x0000001002057824 */ /* 0x000fe200078e0205 */
[----:B------:R-:W-:Y:S02]  /*06c0*/  PRMT R15, R14, 0x8880, RZ ;  /* 0x000088800e0f7816 */ /* 0x000fe400000000ff */
[----:B------:R-:W2:Y:S01]  /*06d0*/  LDC.64 R6, c[0x0][0x218] ;  /* 0x00008600ff067b82 */ /* 0x000ea20000000a00 */
[----:B------:R-:W-:Y:S01]  /*06e0*/  PRMT R14, R13, 0x9910, RZ ;  /* 0x000099100d0e7816 */ /* 0x000fe200000000ff */
[----:B------:R-:W-:Y:S01]  /*06f0*/  IMAD R11, R11, 0x40, R4 ;  /* 0x000000400b0b7824 */ /* 0x000fe200078e0204 */
[----:B------:R-:W-:Y:S01]  /*0700*/  PRMT R10, R10, 0x9910, RZ ;  /* 0x000099100a0a7816 */ /* 0x000fe200000000ff */
[----:B------:R-:W-:Y:S01]  /*0710*/  IMAD.MOV.U32 R13, RZ, RZ, R15 ;  /* 0x000000ffff0d7224 */ /* 0x000fe200078e000f */
[----:B------:R-:W-:Y:S01]  /*0720*/  PRMT R12, R12, 0x8880, RZ ;  /* 0x000088800c0c7816 */ /* 0x000fe200000000ff */
[----:B------:R-:W-:Y:S01]  /*0730*/  IMAD R11, R2, 0x10, R11 ;  /* 0x00000010020b7824 */ /* 0x000fe200078e020b */
[----:B------:R-:W-:Y:S01]  /*0740*/  ISETP.LT.AND P0, PT, R0, 0x200, !P3 ;  /* 0x000002000000780c */ /* 0x000fe20005f01270 */
[----:B------:R-:W-:Y:S01]  /*0750*/  IMAD R13, R14, 0x40, R13 ;  /* 0x000000400e0d7824 */ /* 0x000fe200078e020d */
[----:B------:R-:W-:Y:S01]  /*0760*/  CS2R R14, SRZ ;  /* 0x00000000000e7805 */ /* 0x000fe2000001ff00 */
[----:B------:R-:W-:-:S02]  /*0770*/  IMAD R3, R10, 0x40, R3 ;  /* 0x000000400a037824 */ /* 0x000fc400078e0203 */
[----:B------:R-:W-:Y:S02]  /*0780*/  IMAD R13, R2, 0x10, R13 ;  /* 0x00000010020d7824 */ /* 0x000fe400078e020d */
[----:B------:R-:W-:Y:S02]  /*0790*/  IMAD R5, R12, 0x40, R5 ;  /* 0x000000400c057824 */ /* 0x000fe400078e0205 */
[----:B-1----:R-:W-:-:S04]  /*07a0*/  IMAD.WIDE R2, R3, 0x4, R8 ;  /* 0x0000000403027825 */ /* 0x002fc800078e0208 */
[----:B------:R-:W-:Y:S01]  /*07b0*/  IMAD.WIDE R8, R13, 0x4, R8 ;  /* 0x000000040d087825 */ /* 0x000fe200078e0208 */
[----:B------:R-:W-:-:S03]  /*07c0*/  CS2R R12, SRZ ;  /* 0x00000000000c7805 */ /* 0x000fc6000001ff00 */
[----:B--2---:R-:W-:-:S03]  /*07d0*/  IMAD.WIDE R4, R5, 0x4, R6 ;  /* 0x0000000405047825 */ /* 0x004fc600078e0206 */
[----:B------:R-:W2:Y:S01]  /*07e0*/  @P0 LDG.E.EL R12, desc[UR4][R2.64] ;  /* 0x00000004020c0981 */ /* 0x000ea2000c2e1900 */
[----:B------:R-:W-:Y:S02]  /*07f0*/  IMAD.WIDE R6, R11, 0x4, R6 ;  /* 0x000000040b067825 */ /* 0x000fe400078e0206 */
[----:B------:R-:W1:Y:S01]  /*0800*/  LDC.64 R10, c[0x0][0x220] ;  /* 0x00008800ff0a7b82 */ /* 0x000e620000000a00 */
[----:B------:R-:W3:Y:S04]  /*0810*/  @P1 LDG.E.EL R14, desc[UR4][R4.64] ;  /* 0x00000004040e1981 */ /* 0x000ee8000c2e1900 */
[----:B------:R-:W4:Y:S04]  /*0820*/  @P0 LDG.E.EL R13, desc[UR4][R8.64] ;  /* 0x00000004080d0981 */ /* 0x000f28000c2e1900 */
[----:B------:R-:W5:Y:S01]  /*0830*/  @P1 LDG.E.EL R15, desc[UR4][R6.64] ;  /* 0x00000004060f1981 */ /* 0x000f62000c2e1900 */
[----:B-1----:R-:W-:Y:S01]  /*0840*/  IMAD.WIDE R10, R0, 0x4, R10 ;  /* 0x00000004000a7825 */ /* 0x002fe200078e020a */
[----:B--2---:R-:W-:-:S02]  /*0850*/  SEL R12, R12, RZ, P0 ;  /* 0x000000ff0c0c7207 */ /* 0x004fc40000000000 */
[----:B---3--:R-:W-:Y:S02]  /*0860*/  SEL R17, R14, RZ, P1 ;  /* 0x000000ff0e117207 */ /* 0x008fe40000800000 */
[----:B----4-:R-:W-:Y:S02]  /*0870*/  SEL R13, R13, RZ, P0 ;  /* 0x000000ff0d0d7207 */ /* 0x010fe40000000000 */
[----:B------:R-:W-:Y:S02]  /*0880*/  SEL R12, R12, R17, !P3 ;  /* 0x000000110c0c7207 */ /* 0x000fe40005800000 */
[----:B-----5:R-:W-:Y:S01]  /*0890*/  @P3 SEL R13, R15, RZ, P1 ;  /* 0x000000ff0f0d3207 */ /* 0x020fe20000800000 */
[----:B------:R-:W-:Y:S06]  /*08a0*/  @P2 EXIT ;  /* 0x000000000000294d */ /* 0x000fec0003800000 */
[----:B------:R-:W-:Y:S01]  /*08b0*/  STG.E.64 desc[UR4][R10.64], R12 ;  /* 0x0000000c0a007986 */ /* 0x000fe2000c101b04 */
[----:B------:R-:W-:Y:S05]  /*08c0*/  EXIT ;  /* 0x000000000000794d */ /* 0x000fea0003800000 */
.L_x_0:
[----:B------:R-:W-:-:S00]  /*08d0*/  BRA `(.L_x_0) ;  /* 0xfffffffc00fc7947 */ /* 0x000fc0000383ffff */
[----:B------:R-:W-:-:S00]  /*08e0*/  NOP ;  /* 0x0000000000007918 */ /* 0x000fc00000000000 */
        /* <DEDUP_REMOVED lines=9> */
.L_x_1:


//--------------------- .nv.constant0.triton_poi_fused_clone_0 --------------------------
	.section	.nv.constant0.triton_poi_fused_clone_0,"a",@progbits
	.sectionflags	@""
	.align	4
.nv.constant0.triton_poi_fused_clone_0:
	.zero		556
